//
// Generated by NVIDIA NVVM Compiler
//
// Compiler Build ID: CL-36424714
// Cuda compilation tools, release 13.0, V13.0.88
// Based on NVVM 20.0.0
//

.version 9.0
.target sm_100
.address_size 64

	// .globl	increment
.extern .shared .align 16 .b8 shared_mem[];

.visible .entry increment(
	.param .u64 .ptr .align 1 increment_param_0,
	.param .u32 increment_param_1
)
{
	.reg .pred 	%p<2>;
	.reg .b32 	%r<8>;
	.reg .b64 	%rd<5>;

	ld.param.u64 	%rd1, [increment_param_0];
	ld.param.u32 	%r2, [increment_param_1];
	mov.u32 	%r3, %ctaid.x;
	mov.u32 	%r4, %ntid.x;
	mov.u32 	%r5, %tid.x;
	mad.lo.s32 	%r1, %r3, %r4, %r5;
	setp.ge.u32 	%p1, %r1, %r2;
	@%p1 bra 	$L__BB0_2;
	cvta.to.global.u64 	%rd2, %rd1;
	mul.wide.u32 	%rd3, %r1, 4;
	add.s64 	%rd4, %rd2, %rd3;
	ld.global.u32 	%r6, [%rd4];
	add.s32 	%r7, %r6, 1;
	st.global.u32 	[%rd4], %r7;
$L__BB0_2:
	ret;

}
	// .globl	square
.visible .entry square(
	.param .u64 .ptr .align 1 square_param_0,
	.param .u32 square_param_1
)
{
	.reg .pred 	%p<2>;
	.reg .b32 	%r<8>;
	.reg .b64 	%rd<5>;

	ld.param.u64 	%rd1, [square_param_0];
	ld.param.u32 	%r2, [square_param_1];
	mov.u32 	%r3, %ctaid.x;
	mov.u32 	%r4, %ntid.x;
	mov.u32 	%r5, %tid.x;
	mad.lo.s32 	%r1, %r3, %r4, %r5;
	setp.ge.u32 	%p1, %r1, %r2;
	@%p1 bra 	$L__BB1_2;
	cvta.to.global.u64 	%rd2, %rd1;
	mul.wide.u32 	%rd3, %r1, 4;
	add.s64 	%rd4, %rd2, %rd3;
	ld.global.u32 	%r6, [%rd4];
	mul.lo.s32 	%r7, %r6, %r6;
	st.global.u32 	[%rd4], %r7;
$L__BB1_2:
	ret;

}
	// .globl	add_constant
.visible .entry add_constant(
	.param .u64 .ptr .align 1 add_constant_param_0,
	.param .u32 add_constant_param_1,
	.param .u32 add_constant_param_2
)
{
	.reg .pred 	%p<2>;
	.reg .b32 	%r<9>;
	.reg .b64 	%rd<5>;

	ld.param.u64 	%rd1, [add_constant_param_0];
	ld.param.u32 	%r2, [add_constant_param_1];
	ld.param.u32 	%r3, [add_constant_param_2];
	mov.u32 	%r4, %ctaid.x;
	mov.u32 	%r5, %ntid.x;
	mov.u32 	%r6, %tid.x;
	mad.lo.s32 	%r1, %r4, %r5, %r6;
	setp.ge.u32 	%p1, %r1, %r3;
	@%p1 bra 	$L__BB2_2;
	cvta.to.global.u64 	%rd2, %rd1;
	mul.wide.u32 	%rd3, %r1, 4;
	add.s64 	%rd4, %rd2, %rd3;
	ld.global.u32 	%r7, [%rd4];
	add.s32 	%r8, %r7, %r2;
	st.global.u32 	[%rd4], %r8;
$L__BB2_2:
	ret;

}
	// .globl	filter_events
.visible .entry filter_events(
	.param .u64 .ptr .align 1 filter_events_param_0,
	.param .u32 filter_events_param_1,
	.param .u32 filter_events_param_2
)
{
	.reg .pred 	%p<3>;
	.reg .b32 	%r<9>;
	.reg .b64 	%rd<5>;

	ld.param.u64 	%rd2, [filter_events_param_0];
	ld.param.u32 	%r2, [filter_events_param_1];
	ld.param.u32 	%r3, [filter_events_param_2];
	mov.u32 	%r4, %ctaid.x;
	mov.u32 	%r5, %ntid.x;
	mov.u32 	%r6, %tid.x;
	mad.lo.s32 	%r1, %r4, %r5, %r6;
	setp.ge.u32 	%p1, %r1, %r3;
	@%p1 bra 	$L__BB3_3;
	cvta.to.global.u64 	%rd3, %rd2;
	mul.wide.u32 	%rd4, %r1, 4;
	add.s64 	%rd1, %rd3, %rd4;
	ld.global.u32 	%r7, [%rd1];
	setp.le.u32 	%p2, %r7, %r2;
	@%p2 bra 	$L__BB3_3;
	mov.b32 	%r8, 0;
	st.global.u32 	[%rd1], %r8;
$L__BB3_3:
	ret;

}
	// .globl	compute_sum
.visible .entry compute_sum(
	.param .u64 .ptr .align 1 compute_sum_param_0,
	.param .u64 .ptr .align 1 compute_sum_param_1,
	.param .u32 compute_sum_param_2
)
{
	.reg .pred 	%p<6>;
	.reg .b32 	%r<23>;
	.reg .b64 	%rd<7>;

	ld.param.u64 	%rd1, [compute_sum_param_0];
	ld.param.u64 	%rd2, [compute_sum_param_1];
	ld.param.u32 	%r10, [compute_sum_param_2];
	mov.u32 	%r1, %tid.x;
	mov.u32 	%r11, %ctaid.x;
	mov.u32 	%r22, %ntid.x;
	mad.lo.s32 	%r3, %r11, %r22, %r1;
	setp.ge.u32 	%p1, %r3, %r10;
	mov.b32 	%r21, 0;
	@%p1 bra 	$L__BB4_2;
	cvta.to.global.u64 	%rd3, %rd1;
	mul.wide.u32 	%rd4, %r3, 4;
	add.s64 	%rd5, %rd3, %rd4;
	ld.global.u32 	%r21, [%rd5];
$L__BB4_2:
	shl.b32 	%r12, %r1, 2;
	mov.u32 	%r13, shared_mem;
	add.s32 	%r6, %r13, %r12;
	st.shared.u32 	[%r6], %r21;
	bar.sync 	0;
	setp.lt.u32 	%p2, %r22, 2;
	@%p2 bra 	$L__BB4_6;
$L__BB4_3:
	shr.u32 	%r8, %r22, 1;
	setp.ge.u32 	%p3, %r1, %r8;
	@%p3 bra 	$L__BB4_5;
	shl.b32 	%r14, %r8, 2;
	add.s32 	%r15, %r6, %r14;
	ld.shared.u32 	%r16, [%r15];
	ld.shared.u32 	%r17, [%r6];
	add.s32 	%r18, %r17, %r16;
	st.shared.u32 	[%r6], %r18;
$L__BB4_5:
	bar.sync 	0;
	setp.gt.u32 	%p4, %r22, 3;
	mov.u32 	%r22, %r8;
	@%p4 bra 	$L__BB4_3;
$L__BB4_6:
	setp.ne.s32 	%p5, %r1, 0;
	@%p5 bra 	$L__BB4_8;
	ld.shared.u32 	%r19, [shared_mem];
	cvta.to.global.u64 	%rd6, %rd2;
	atom.global.add.u32 	%r20, [%rd6], %r19;
$L__BB4_8:
	ret;

}


// ===== COMPILED SASS (sm_100) =====

	.target	sm_100

	.elftype	@"ET_EXEC"


//--------------------- .note.nv.tkinfo           --------------------------
	.section	.note.nv.tkinfo,"",@"SHT_NOTE"
	.sectionflags	@"SHF_NOTE_NV_TKINFO"
	.tkinfo
        /*0018*/ 	.word	0x00000002
        /*0030*/ 	.string	""
        /*0030*/ 	.string	"ptxas"
        /*0030*/ 	.string	"Cuda compilation tools, release 13.0, V13.0.88"
        /*0030*/ 	.string	"Build cuda_13.0.r13.0/compiler.36424714_0"
        /*0030*/ 	.string	"-arch sm_100 -m 64 "



//--------------------- .note.nv.cuinfo           --------------------------
	.section	.note.nv.cuinfo,"",@"SHT_NOTE"
	.sectionflags	@"SHF_NOTE_NV_CUINFO"
        /*0018*/ 	.short	0x0002
        /*001a*/ 	.short	0x0064
        /*001c*/ 	.short	0x0082
	.zero		2


//--------------------- .nv.info                  --------------------------
	.section	.nv.info,"",@"SHT_CUDA_INFO"
	.align	4


	//----- nvinfo : EIATTR_REGCOUNT
	.align		4
        /*0000*/ 	.byte	0x04, 0x2f
        /*0002*/ 	.short	(.L_1 - .L_0)
	.align		4
.L_0:
        /*0004*/ 	.word	index@(increment)
        /*0008*/ 	.word	0x00000008


	//----- nvinfo : EIATTR_FRAME_SIZE
	.align		4
.L_1:
        /*000c*/ 	.byte	0x04, 0x11
        /*000e*/ 	.short	(.L_3 - .L_2)
	.align		4
.L_2:
        /*0010*/ 	.word	index@(increment)
        /*0014*/ 	.word	0x00000000


	//----- nvinfo : EIATTR_REGCOUNT
	.align		4
.L_3:
        /*0018*/ 	.byte	0x04, 0x2f
        /*001a*/ 	.short	(.L_5 - .L_4)
	.align		4
.L_4:
        /*001c*/ 	.word	index@(square)
        /*0020*/ 	.word	0x00000008


	//----- nvinfo : EIATTR_FRAME_SIZE
	.align		4
.L_5:
        /*0024*/ 	.byte	0x04, 0x11
        /*0026*/ 	.short	(.L_7 - .L_6)
	.align		4
.L_6:
        /*0028*/ 	.word	index@(square)
        /*002c*/ 	.word	0x00000000


	//----- nvinfo : EIATTR_REGCOUNT
	.align		4
.L_7:
        /*0030*/ 	.byte	0x04, 0x2f
        /*0032*/ 	.short	(.L_9 - .L_8)
	.align		4
.L_8:
        /*0034*/ 	.word	index@(add_constant)
        /*0038*/ 	.word	0x00000008


	//----- nvinfo : EIATTR_FRAME_SIZE
	.align		4
.L_9:
        /*003c*/ 	.byte	0x04, 0x11
        /*003e*/ 	.short	(.L_11 - .L_10)
	.align		4
.L_10:
        /*0040*/ 	.word	index@(add_constant)
        /*0044*/ 	.word	0x00000000


	//----- nvinfo : EIATTR_REGCOUNT
	.align		4
.L_11:
        /*0048*/ 	.byte	0x04, 0x2f
        /*004a*/ 	.short	(.L_13 - .L_12)
	.align		4
.L_12:
        /*004c*/ 	.word	index@(filter_events)
        /*0050*/ 	.word	0x00000008


	//----- nvinfo : EIATTR_FRAME_SIZE
	.align		4
.L_13:
        /*0054*/ 	.byte	0x04, 0x11
        /*0056*/ 	.short	(.L_15 - .L_14)
	.align		4
.L_14:
        /*0058*/ 	.word	index@(filter_events)
        /*005c*/ 	.word	0x00000000


	//----- nvinfo : EIATTR_REGCOUNT
	.align		4
.L_15:
        /*0060*/ 	.byte	0x04, 0x2f
        /*0062*/ 	.short	(.L_17 - .L_16)
	.align		4
.L_16:
        /*0064*/ 	.word	index@(compute_sum)
        /*0068*/ 	.word	0x0000000a


	//----- nvinfo : EIATTR_FRAME_SIZE
	.align		4
.L_17:
        /*006c*/ 	.byte	0x04, 0x11
        /*006e*/ 	.short	(.L_19 - .L_18)
	.align		4
.L_18:
        /*0070*/ 	.word	index@(compute_sum)
        /*0074*/ 	.word	0x00000000


	//----- nvinfo : EIATTR_MIN_STACK_SIZE
	.align		4
.L_19:
        /*0078*/ 	.byte	0x04, 0x12
        /*007a*/ 	.short	(.L_21 - .L_20)
	.align		4
.L_20:
        /*007c*/ 	.word	index@(compute_sum)
        /*0080*/ 	.word	0x00000000


	//----- nvinfo : EIATTR_MIN_STACK_SIZE
	.align		4
.L_21:
        /*0084*/ 	.byte	0x04, 0x12
        /*0086*/ 	.short	(.L_23 - .L_22)
	.align		4
.L_22:
        /*0088*/ 	.word	index@(filter_events)
        /*008c*/ 	.word	0x00000000


	//----- nvinfo : EIATTR_MIN_STACK_SIZE
	.align		4
.L_23:
        /*0090*/ 	.byte	0x04, 0x12
        /*0092*/ 	.short	(.L_25 - .L_24)
	.align		4
.L_24:
        /*0094*/ 	.word	index@(add_constant)
        /*0098*/ 	.word	0x00000000


	//----- nvinfo : EIATTR_MIN_STACK_SIZE
	.align		4
.L_25:
        /*009c*/ 	.byte	0x04, 0x12
        /*009e*/ 	.short	(.L_27 - .L_26)
	.align		4
.L_26:
        /*00a0*/ 	.word	index@(square)
        /*00a4*/ 	.word	0x00000000


	//----- nvinfo : EIATTR_MIN_STACK_SIZE
	.align		4
.L_27:
        /*00a8*/ 	.byte	0x04, 0x12
        /*00aa*/ 	.short	(.L_29 - .L_28)
	.align		4
.L_28:
        /*00ac*/ 	.word	index@(increment)
        /*00b0*/ 	.word	0x00000000
.L_29:


//--------------------- .nv.compat                --------------------------
	.section	.nv.compat,"",@"SHT_CUDA_COMPAT_INFO"
	.align	4
        /*0000*/ 	.byte	0x02, 0x09, 0x00, 0x00, 0x02, 0x02, 0x01, 0x00, 0x02, 0x05, 0x05, 0x00, 0x03, 0x07, 0x01, 0x01
        /*0010*/ 	.byte	0x02, 0x03, 0x00, 0x00, 0x02, 0x06, 0x01, 0x00, 0x04, 0x0b, 0x08, 0x00, 0x09, 0x00, 0x00, 0x00
        /*0020*/ 	.byte	0x00, 0x00, 0x00, 0x00


//--------------------- .nv.info.compute_sum      --------------------------
	.section	.nv.info.compute_sum,"",@"SHT_CUDA_INFO"
	.sectionflags	@""
	.align	4


	//----- nvinfo : EIATTR_CUDA_API_VERSION
	.align		4
        /*0000*/ 	.byte	0x04, 0x37
        /*0002*/ 	.short	(.L_31 - .L_30)
.L_30:
        /*0004*/ 	.word	0x00000082


	//----- nvinfo : EIATTR_KPARAM_INFO
	.align		4
.L_31:
        /*0008*/ 	.byte	0x04, 0x17
        /*000a*/ 	.short	(.L_33 - .L_32)
.L_32:
        /*000c*/ 	.word	0x00000000
        /*0010*/ 	.short	0x0002
        /*0012*/ 	.short	0x0010
        /*0014*/ 	.byte	0x00, 0xf0, 0x11, 0x00


	//----- nvinfo : EIATTR_KPARAM_INFO
	.align		4
.L_33:
        /*0018*/ 	.byte	0x04, 0x17
        /*001a*/ 	.short	(.L_35 - .L_34)
.L_34:
        /*001c*/ 	.word	0x00000000
        /*0020*/ 	.short	0x0001
        /*0022*/ 	.short	0x0008
        /*0024*/ 	.byte	0x00, 0xf5, 0x21, 0x00


	//----- nvinfo : EIATTR_KPARAM_INFO
	.align		4
.L_35:
        /*0028*/ 	.byte	0x04, 0x17
        /*002a*/ 	.short	(.L_37 - .L_36)
.L_36:
        /*002c*/ 	.word	0x00000000
        /*0030*/ 	.short	0x0000
        /*0032*/ 	.short	0x0000
        /*0034*/ 	.byte	0x00, 0xf5, 0x21, 0x00


	//----- nvinfo : EIATTR_SPARSE_MMA_MASK
	.align		4
.L_37:
        /*0038*/ 	.byte	0x03, 0x50
        /*003a*/ 	.short	0x0000


	//----- nvinfo : EIATTR_MAXREG_COUNT
	.align		4
        /*003c*/ 	.byte	0x03, 0x1b
        /*003e*/ 	.short	0x00ff


	//----- nvinfo : EIATTR_NUM_BARRIERS
	.align		4
        /*0040*/ 	.byte	0x02, 0x4c
        /*0042*/ 	.byte	0x01
	.zero		1


	//----- nvinfo : EIATTR_MERCURY_ISA_VERSION
	.align		4
        /*0044*/ 	.byte	0x03, 0x5f
        /*0046*/ 	.short	0x0101


	//----- nvinfo : EIATTR_VRC_CTA_INIT_COUNT
	.align		4
        /*0048*/ 	.byte	0x02, 0x4a
	.zero		1
	.zero		1


	//----- nvinfo : EIATTR_EXIT_INSTR_OFFSETS
	.align		4
        /*004c*/ 	.byte	0x04, 0x1c
        /*004e*/ 	.short	(.L_39 - .L_38)


	//   ....[0]....
.L_38:
        /*0050*/ 	.word	0x00000200


	//   ....[1]....
        /*0054*/ 	.word	0x00000270


	//----- nvinfo : EIATTR_CBANK_PARAM_SIZE
	.align		4
.L_39:
        /*0058*/ 	.byte	0x03, 0x19
        /*005a*/ 	.short	0x0014


	//----- nvinfo : EIATTR_PARAM_CBANK
	.align		4
        /*005c*/ 	.byte	0x04, 0x0a
        /*005e*/ 	.short	(.L_41 - .L_40)
	.align		4
.L_40:
        /*0060*/ 	.word	index@(.nv.constant0.compute_sum)
        /*0064*/ 	.short	0x0380
        /*0066*/ 	.short	0x0014


	//----- nvinfo : EIATTR_SW_WAR
	.align		4
.L_41:
        /*0068*/ 	.byte	0x04, 0x36
        /*006a*/ 	.short	(.L_43 - .L_42)
.L_42:
        /*006c*/ 	.word	0x00000008
.L_43:


//--------------------- .nv.info.filter_events    --------------------------
	.section	.nv.info.filter_events,"",@"SHT_CUDA_INFO"
	.sectionflags	@""
	.align	4


	//----- nvinfo : EIATTR_CUDA_API_VERSION
	.align		4
        /*0000*/ 	.byte	0x04, 0x37
        /*0002*/ 	.short	(.L_45 - .L_44)
.L_44:
        /*0004*/ 	.word	0x00000082


	//----- nvinfo : EIATTR_KPARAM_INFO
	.align		4
.L_45:
        /*0008*/ 	.byte	0x04, 0x17
        /*000a*/ 	.short	(.L_47 - .L_46)
.L_46:
        /*000c*/ 	.word	0x00000000
        /*0010*/ 	.short	0x0002
        /*0012*/ 	.short	0x000c
        /*0014*/ 	.byte	0x00, 0xf0, 0x11, 0x00


	//----- nvinfo : EIATTR_KPARAM_INFO
	.align		4
.L_47:
        /*0018*/ 	.byte	0x04, 0x17
        /*001a*/ 	.short	(.L_49 - .L_48)
.L_48:
        /*001c*/ 	.word	0x00000000
        /*0020*/ 	.short	0x0001
        /*0022*/ 	.short	0x0008
        /*0024*/ 	.byte	0x00, 0xf0, 0x11, 0x00


	//----- nvinfo : EIATTR_KPARAM_INFO
	.align		4
.L_49:
        /*0028*/ 	.byte	0x04, 0x17
        /*002a*/ 	.short	(.L_51 - .L_50)
.L_50:
        /*002c*/ 	.word	0x00000000
        /*0030*/ 	.short	0x0000
        /*0032*/ 	.short	0x0000
        /*0034*/ 	.byte	0x00, 0xf5, 0x21, 0x00


	//----- nvinfo : EIATTR_SPARSE_MMA_MASK
	.align		4
.L_51:
        /*0038*/ 	.byte	0x03, 0x50
        /*003a*/ 	.short	0x0000


	//----- nvinfo : EIATTR_MAXREG_COUNT
	.align		4
        /*003c*/ 	.byte	0x03, 0x1b
        /*003e*/ 	.short	0x00ff


	//----- nvinfo : EIATTR_MERCURY_ISA_VERSION
	.align		4
        /*0040*/ 	.byte	0x03, 0x5f
        /*0042*/ 	.short	0x0101


	//----- nvinfo : EIATTR_VRC_CTA_INIT_COUNT
	.align		4
        /*0044*/ 	.byte	0x02, 0x4a
	.zero		1
	.zero		1


	//----- nvinfo : EIATTR_EXIT_INSTR_OFFSETS
	.align		4
        /*0048*/ 	.byte	0x04, 0x1c
        /*004a*/ 	.short	(.L_53 - .L_52)


	//   ....[0]....
.L_52:
        /*004c*/ 	.word	0x00000070


	//   ....[1]....
        /*0050*/ 	.word	0x000000e0


	//   ....[2]....
        /*0054*/ 	.word	0x00000100


	//----- nvinfo : EIATTR_CBANK_PARAM_SIZE
	.align		4
.L_53:
        /*0058*/ 	.byte	0x03, 0x19
        /*005a*/ 	.short	0x0010


	//----- nvinfo : EIATTR_PARAM_CBANK
	.align		4
        /*005c*/ 	.byte	0x04, 0x0a
        /*005e*/ 	.short	(.L_55 - .L_54)
	.align		4
.L_54:
        /*0060*/ 	.word	index@(.nv.constant0.filter_events)
        /*0064*/ 	.short	0x0380
        /*0066*/ 	.short	0x0010


	//----- nvinfo : EIATTR_SW_WAR
	.align		4
.L_55:
        /*0068*/ 	.byte	0x04, 0x36
        /*006a*/ 	.short	(.L_57 - .L_56)
.L_56:
        /*006c*/ 	.word	0x00000008
.L_57:


//--------------------- .nv.info.add_constant     --------------------------
	.section	.nv.info.add_constant,"",@"SHT_CUDA_INFO"
	.sectionflags	@""
	.align	4


	//----- nvinfo : EIATTR_CUDA_API_VERSION
	.align		4
        /*0000*/ 	.byte	0x04, 0x37
        /*0002*/ 	.short	(.L_59 - .L_58)
.L_58:
        /*0004*/ 	.word	0x00000082


	//----- nvinfo : EIATTR_KPARAM_INFO
	.align		4
.L_59:
        /*0008*/ 	.byte	0x04, 0x17
        /*000a*/ 	.short	(.L_61 - .L_60)
.L_60:
        /*000c*/ 	.word	0x00000000
        /*0010*/ 	.short	0x0002
        /*0012*/ 	.short	0x000c
        /*0014*/ 	.byte	0x00, 0xf0, 0x11, 0x00


	//----- nvinfo : EIATTR_KPARAM_INFO
	.align		4
.L_61:
        /*0018*/ 	.byte	0x04, 0x17
        /*001a*/ 	.short	(.L_63 - .L_62)
.L_62:
        /*001c*/ 	.word	0x00000000
        /*0020*/ 	.short	0x0001
        /*0022*/ 	.short	0x0008
        /*0024*/ 	.byte	0x00, 0xf0, 0x11, 0x00


	//----- nvinfo : EIATTR_KPARAM_INFO
	.align		4
.L_63:
        /*0028*/ 	.byte	0x04, 0x17
        /*002a*/ 	.short	(.L_65 - .L_64)
.L_64:
        /*002c*/ 	.word	0x00000000
        /*0030*/ 	.short	0x0000
        /*0032*/ 	.short	0x0000
        /*0034*/ 	.byte	0x00, 0xf5, 0x21, 0x00


	//----- nvinfo : EIATTR_SPARSE_MMA_MASK
	.align		4
.L_65:
        /*0038*/ 	.byte	0x03, 0x50
        /*003a*/ 	.short	0x0000


	//----- nvinfo : EIATTR_MAXREG_COUNT
	.align		4
        /*003c*/ 	.byte	0x03, 0x1b
        /*003e*/ 	.short	0x00ff


	//----- nvinfo : EIATTR_MERCURY_ISA_VERSION
	.align		4
        /*0040*/ 	.byte	0x03, 0x5f
        /*0042*/ 	.short	0x0101


	//----- nvinfo : EIATTR_VRC_CTA_INIT_COUNT
	.align		4
        /*0044*/ 	.byte	0x02, 0x4a
	.zero		1
	.zero		1


	//----- nvinfo : EIATTR_EXIT_INSTR_OFFSETS
	.align		4
        /*0048*/ 	.byte	0x04, 0x1c
        /*004a*/ 	.short	(.L_67 - .L_66)


	//   ....[0]....
.L_66:
        /*004c*/ 	.word	0x00000070


	//   ....[1]....
        /*0050*/ 	.word	0x000000f0


	//----- nvinfo : EIATTR_CBANK_PARAM_SIZE
	.align		4
.L_67:
        /*0054*/ 	.byte	0x03, 0x19
        /*0056*/ 	.short	0x0010


	//----- nvinfo : EIATTR_PARAM_CBANK
	.align		4
        /*0058*/ 	.byte	0x04, 0x0a
        /*005a*/ 	.short	(.L_69 - .L_68)
	.align		4
.L_68:
        /*005c*/ 	.word	index@(.nv.constant0.add_constant)
        /*0060*/ 	.short	0x0380
        /*0062*/ 	.short	0x0010


	//----- nvinfo : EIATTR_SW_WAR
	.align		4
.L_69:
        /*0064*/ 	.byte	0x04, 0x36
        /*0066*/ 	.short	(.L_71 - .L_70)
.L_70:
        /*0068*/ 	.word	0x00000008
.L_71:


//--------------------- .nv.info.square           --------------------------
	.section	.nv.info.square,"",@"SHT_CUDA_INFO"
	.sectionflags	@""
	.align	4


	//----- nvinfo : EIATTR_CUDA_API_VERSION
	.align		4
        /*0000*/ 	.byte	0x04, 0x37
        /*0002*/ 	.short	(.L_73 - .L_72)
.L_72:
        /*0004*/ 	.word	0x00000082


	//----- nvinfo : EIATTR_KPARAM_INFO
	.align		4
.L_73:
        /*0008*/ 	.byte	0x04, 0x17
        /*000a*/ 	.short	(.L_75 - .L_74)
.L_74:
        /*000c*/ 	.word	0x00000000
        /*0010*/ 	.short	0x0001
        /*0012*/ 	.short	0x0008
        /*0014*/ 	.byte	0x00, 0xf0, 0x11, 0x00


	//----- nvinfo : EIATTR_KPARAM_INFO
	.align		4
.L_75:
        /*0018*/ 	.byte	0x04, 0x17
        /*001a*/ 	.short	(.L_77 - .L_76)
.L_76:
        /*001c*/ 	.word	0x00000000
        /*0020*/ 	.short	0x0000
        /*0022*/ 	.short	0x0000
        /*0024*/ 	.byte	0x00, 0xf5, 0x21, 0x00


	//----- nvinfo : EIATTR_SPARSE_MMA_MASK
	.align		4
.L_77:
        /*0028*/ 	.byte	0x03, 0x50
        /*002a*/ 	.short	0x0000


	//----- nvinfo : EIATTR_MAXREG_COUNT
	.align		4
        /*002c*/ 	.byte	0x03, 0x1b
        /*002e*/ 	.short	0x00ff


	//----- nvinfo : EIATTR_MERCURY_ISA_VERSION
	.align		4
        /*0030*/ 	.byte	0x03, 0x5f
        /*0032*/ 	.short	0x0101


	//----- nvinfo : EIATTR_VRC_CTA_INIT_COUNT
	.align		4
        /*0034*/ 	.byte	0x02, 0x4a
	.zero		1
	.zero		1


	//----- nvinfo : EIATTR_EXIT_INSTR_OFFSETS
	.align		4
        /*0038*/ 	.byte	0x04, 0x1c
        /*003a*/ 	.short	(.L_79 - .L_78)


	//   ....[0]....
.L_78:
        /*003c*/ 	.word	0x00000070


	//   ....[1]....
        /*0040*/ 	.word	0x000000e0


	//----- nvinfo : EIATTR_CBANK_PARAM_SIZE
	.align		4
.L_79:
        /*0044*/ 	.byte	0x03, 0x19
        /*0046*/ 	.short	0x000c


	//----- nvinfo : EIATTR_PARAM_CBANK
	.align		4
        /*0048*/ 	.byte	0x04, 0x0a
        /*004a*/ 	.short	(.L_81 - .L_80)
	.align		4
.L_80:
        /*004c*/ 	.word	index@(.nv.constant0.square)
        /*0050*/ 	.short	0x0380
        /*0052*/ 	.short	0x000c


	//----- nvinfo : EIATTR_SW_WAR
	.align		4
.L_81:
        /*0054*/ 	.byte	0x04, 0x36
        /*0056*/ 	.short	(.L_83 - .L_82)
.L_82:
        /*0058*/ 	.word	0x00000008
.L_83:


//--------------------- .nv.info.increment        --------------------------
	.section	.nv.info.increment,"",@"SHT_CUDA_INFO"
	.sectionflags	@""
	.align	4


	//----- nvinfo : EIATTR_CUDA_API_VERSION
	.align		4
        /*0000*/ 	.byte	0x04, 0x37
        /*0002*/ 	.short	(.L_85 - .L_84)
.L_84:
        /*0004*/ 	.word	0x00000082


	//----- nvinfo : EIATTR_KPARAM_INFO
	.align		4
.L_85:
        /*0008*/ 	.byte	0x04, 0x17
        /*000a*/ 	.short	(.L_87 - .L_86)
.L_86:
        /*000c*/ 	.word	0x00000000
        /*0010*/ 	.short	0x0001
        /*0012*/ 	.short	0x0008
        /*0014*/ 	.byte	0x00, 0xf0, 0x11, 0x00


	//----- nvinfo : EIATTR_KPARAM_INFO
	.align		4
.L_87:
        /*0018*/ 	.byte	0x04, 0x17
        /*001a*/ 	.short	(.L_89 - .L_88)
.L_88:
        /*001c*/ 	.word	0x00000000
        /*0020*/ 	.short	0x0000
        /*0022*/ 	.short	0x0000
        /*0024*/ 	.byte	0x00, 0xf5, 0x21, 0x00


	//----- nvinfo : EIATTR_SPARSE_MMA_MASK
	.align		4
.L_89:
        /*0028*/ 	.byte	0x03, 0x50
        /*002a*/ 	.short	0x0000


	//----- nvinfo : EIATTR_MAXREG_COUNT
	.align		4
        /*002c*/ 	.byte	0x03, 0x1b
        /*002e*/ 	.short	0x00ff


	//----- nvinfo : EIATTR_MERCURY_ISA_VERSION
	.align		4
        /*0030*/ 	.byte	0x03, 0x5f
        /*0032*/ 	.short	0x0101


	//----- nvinfo : EIATTR_VRC_CTA_INIT_COUNT
	.align		4
        /*0034*/ 	.byte	0x02, 0x4a
	.zero		1
	.zero		1


	//----- nvinfo : EIATTR_EXIT_INSTR_OFFSETS
	.align		4
        /*0038*/ 	.byte	0x04, 0x1c
        /*003a*/ 	.short	(.L_91 - .L_90)


	//   ....[0]....
.L_90:
        /*003c*/ 	.word	0x00000070


	//   ....[1]....
        /*0040*/ 	.word	0x000000e0


	//----- nvinfo : EIATTR_CBANK_PARAM_SIZE
	.align		4
.L_91:
        /*0044*/ 	.byte	0x03, 0x19
        /*0046*/ 	.short	0x000c


	//----- nvinfo : EIATTR_PARAM_CBANK
	.align		4
        /*0048*/ 	.byte	0x04, 0x0a
        /*004a*/ 	.short	(.L_93 - .L_92)
	.align		4
.L_92:
        /*004c*/ 	.word	index@(.nv.constant0.increment)
        /*0050*/ 	.short	0x0380
        /*0052*/ 	.short	0x000c


	//----- nvinfo : EIATTR_SW_WAR
	.align		4
.L_93:
        /*0054*/ 	.byte	0x04, 0x36
        /*0056*/ 	.short	(.L_95 - .L_94)
.L_94:
        /*0058*/ 	.word	0x00000008
.L_95:


//--------------------- .nv.callgraph             --------------------------
	.section	.nv.callgraph,"",@"SHT_CUDA_CALLGRAPH"
	.align	4
	.sectionentsize	8
	.align		4
        /*0000*/ 	.word	0x00000000
	.align		4
        /*0004*/ 	.word	0xffffffff
	.align		4
        /*0008*/ 	.word	0x00000000
	.align		4
        /*000c*/ 	.word	0xfffffffe
	.align		4
        /*0010*/ 	.word	0x00000000
	.align		4
        /*0014*/ 	.word	0xfffffffd
	.align		4
        /*0018*/ 	.word	0x00000000
	.align		4
        /*001c*/ 	.word	0xfffffffc


//--------------------- .text.compute_sum         --------------------------
	.section	.text.compute_sum,"ax",@progbits
	.align	128
        .global         compute_sum
        .type           compute_sum,@function
        .size           compute_sum,(.L_x_7 - compute_sum)
        .other          compute_sum,@"STO_CUDA_ENTRY STV_DEFAULT"
compute_sum:
.text.compute_sum:
[----:B------:R-:W-:Y:S01]  /*0000*/  LDC R1, c[0x0][0x37c] ;  /* 0x0000df00ff017b82 */ /* 0x000fe20000000800 */
[----:B------:R-:W0:Y:S07]  /*0010*/  S2R R7, SR_TID.X ;  /* 0x0000000000077919 */ /* 0x000e2e0000002100 */
[----:B------:R-:W0:Y:S01]  /*0020*/  S2UR UR4, SR_CTAID.X ;  /* 0x00000000000479c3 */ /* 0x000e220000002500 */
[----:B------:R-:W1:Y:S01]  /*0030*/  LDCU UR5, c[0x0][0x390] ;  /* 0x00007200ff0577ac */ /* 0x000e620008000800 */
[----:B------:R-:W-:Y:S01]  /*0040*/  IMAD.MOV.U32 R4, RZ, RZ, RZ ;  /* 0x000000ffff047224 */ /* 0x000fe200078e00ff */
[----:B------:R-:W2:Y:S05]  /*0050*/  LDCU.64 UR6, c[0x0][0x358] ;  /* 0x00006b00ff0677ac */ /* 0x000eaa0008000a00 */
[----:B------:R-:W0:Y:S02]  /*0060*/  LDC R0, c[0x0][0x360] ;  /* 0x0000d800ff007b82 */ /* 0x000e240000000800 */
[----:B0-----:R-:W-:-:S05]  /*0070*/  IMAD R5, R0, UR4, R7 ;  /* 0x0000000400057c24 */ /* 0x001fca000f8e0207 */
[----:B-1----:R-:W-:-:S13]  /*0080*/  ISETP.GE.U32.AND P0, PT, R5, UR5, PT ;  /* 0x0000000505007c0c */ /* 0x002fda000bf06070 */
[----:B------:R-:W0:Y:S02]  /*0090*/  @!P0 LDC.64 R2, c[0x0][0x380] ;  /* 0x0000e000ff028b82 */ /* 0x000e240000000a00 */
[----:B0-----:R-:W-:-:S05]  /*00a0*/  @!P0 IMAD.WIDE.U32 R2, R5, 0x4, R2 ;  /* 0x0000000405028825 */ /* 0x001fca00078e0002 */
[----:B--2---:R-:W2:Y:S01]  /*00b0*/  @!P0 LDG.E R4, desc[UR6][R2.64] ;  /* 0x0000000602048981 */ /* 0x004ea2000c1e1900 */
[----:B------:R-:W0:Y:S01]  /*00c0*/  S2UR UR5, SR_CgaCtaId ;  /* 0x00000000000579c3 */ /* 0x000e220000008800 */
[----:B------:R-:W-:Y:S01]  /*00d0*/  UMOV UR4, 0x400 ;  /* 0x0000040000047882 */ /* 0x000fe20000000000 */
[----:B------:R-:W-:Y:S02]  /*00e0*/  ISETP.GE.U32.AND P1, PT, R0, 0x2, PT ;  /* 0x000000020000780c */ /* 0x000fe40003f26070 */
[----:B------:R-:W-:Y:S01]  /*00f0*/  ISETP.NE.AND P0, PT, R7, RZ, PT ;  /* 0x000000ff0700720c */ /* 0x000fe20003f05270 */
[----:B0-----:R-:W-:-:S06]  /*0100*/  ULEA UR4, UR5, UR4, 0x18 ;  /* 0x0000000405047291 */ /* 0x001fcc000f8ec0ff */
[----:B------:R-:W-:-:S05]  /*0110*/  LEA R5, R7, UR4, 0x2 ;  /* 0x0000000407057c11 */ /* 0x000fca000f8e10ff */
[----:B--2---:R0:W-:Y:S01]  /*0120*/  STS [R5], R4 ;  /* 0x0000000405007388 */ /* 0x0041e20000000800 */
[----:B------:R-:W-:Y:S06]  /*0130*/  BAR.SYNC.DEFER_BLOCKING 0x0 ;  /* 0x0000000000007b1d */ /* 0x000fec0000010000 */
[----:B------:R-:W-:Y:S05]  /*0140*/  @!P1 BRA `(.L_x_0) ;  /* 0x00000000002c9947 */ /* 0x000fea0003800000 */
.L_x_1:
[----:B------:R-:W-:-:S04]  /*0150*/  SHF.R.U32.HI R6, RZ, 0x1, R0 ;  /* 0x00000001ff067819 */ /* 0x000fc80000011600 */
[----:B------:R-:W-:-:S13]  /*0160*/  ISETP.GE.U32.AND P1, PT, R7, R6, PT ;  /* 0x000000060700720c */ /* 0x000fda0003f26070 */
[----:B------:R-:W-:Y:S01]  /*0170*/  @!P1 IMAD R2, R6, 0x4, R5 ;  /* 0x0000000406029824 */ /* 0x000fe200078e0205 */
[----:B------:R-:W-:Y:S05]  /*0180*/  @!P1 LDS R3, [R5] ;  /* 0x0000000005039984 */ /* 0x000fea0000000800 */
[----:B------:R-:W0:Y:S02]  /*0190*/  @!P1 LDS R2, [R2] ;  /* 0x0000000002029984 */ /* 0x000e240000000800 */
[----:B0-----:R-:W-:-:S05]  /*01a0*/  @!P1 IMAD.IADD R4, R2, 0x1, R3 ;  /* 0x0000000102049824 */ /* 0x001fca00078e0203 */
[----:B------:R1:W-:Y:S01]  /*01b0*/  @!P1 STS [R5], R4 ;  /* 0x0000000405009388 */ /* 0x0003e20000000800 */
[----:B------:R-:W-:Y:S01]  /*01c0*/  BAR.SYNC.DEFER_BLOCKING 0x0 ;  /* 0x0000000000007b1d */ /* 0x000fe20000010000 */
[----:B------:R-:W-:Y:S01]  /*01d0*/  ISETP.GT.U32.AND P1, PT, R0, 0x3, PT ;  /* 0x000000030000780c */ /* 0x000fe20003f24070 */
[----:B------:R-:W-:-:S12]  /*01e0*/  IMAD.MOV.U32 R0, RZ, RZ, R6 ;  /* 0x000000ffff007224 */ /* 0x000fd800078e0006 */
[----:B-1----:R-:W-:Y:S05]  /*01f0*/  @P1 BRA `(.L_x_1) ;  /* 0xfffffffc00d41947 */ /* 0x002fea000383ffff */
.L_x_0:
[----:B------:R-:W-:Y:S05]  /*0200*/  @P0 EXIT ;  /* 0x000000000000094d */ /* 0x000fea0003800000 */
[----:B------:R-:W1:Y:S01]  /*0210*/  S2UR UR5, SR_CgaCtaId ;  /* 0x00000000000579c3 */ /* 0x000e620000008800 */
[----:B------:R-:W-:-:S07]  /*0220*/  UMOV UR4, 0x400 ;  /* 0x0000040000047882 */ /* 0x000fce0000000000 */
[----:B------:R-:W2:Y:S01]  /*0230*/  LDC.64 R2, c[0x0][0x388] ;  /* 0x0000e200ff027b82 */ /* 0x000ea20000000a00 */
[----:B-1----:R-:W-:-:S09]  /*0240*/  ULEA UR4, UR5, UR4, 0x18 ;  /* 0x0000000405047291 */ /* 0x002fd2000f8ec0ff */
[----:B0-----:R-:W2:Y:S04]  /*0250*/  LDS R5, [UR4] ;  /* 0x00000004ff057984 */ /* 0x001ea80008000800 */
[----:B--2---:R-:W-:Y:S01]  /*0260*/  REDG.E.ADD.STRONG.GPU desc[UR6][R2.64], R5 ;  /* 0x000000050200798e */ /* 0x004fe2000c12e106 */
[----:B------:R-:W-:Y:S05]  /*0270*/  EXIT ;  /* 0x000000000000794d */ /* 0x000fea0003800000 */
.L_x_2:
[----:B------:R-:W-:-:S00]  /*0280*/  BRA `(.L_x_2) ;  /* 0xfffffffc00fc7947 */ /* 0x000fc0000383ffff */
[----:B------:R-:W-:-:S00]  /*0290*/  NOP ;  /* 0x0000000000007918 */ /* 0x000fc00000000000 */
        /* <DEDUP_REMOVED lines=14> */
.L_x_7:


//--------------------- .text.filter_events       --------------------------
	.section	.text.filter_events,"ax",@progbits
	.align	128
        .global         filter_events
        .type           filter_events,@function
        .size           filter_events,(.L_x_8 - filter_events)
        .other          filter_events,@"STO_CUDA_ENTRY STV_DEFAULT"
filter_events:
.text.filter_events:
[----:B------:R-:W-:Y:S01]  /*0000*/  LDC R1, c[0x0][0x37c] ;  /* 0x0000df00ff017b82 */ /* 0x000fe20000000800 */
[----:B------:R-:W0:Y:S07]  /*0010*/  S2R R0, SR_TID.X ;  /* 0x0000000000007919 */ /* 0x000e2e0000002100 */
[----:B------:R-:W0:Y:S01]  /*0020*/  S2UR UR4, SR_CTAID.X ;  /* 0x00000000000479c3 */ /* 0x000e220000002500 */
[----:B------:R-:W1:Y:S07]  /*0030*/  LDCU UR5, c[0x0][0x38c] ;  /* 0x00007180ff0577ac */ /* 0x000e6e0008000800 */
[----:B------:R-:W0:Y:S02]  /*0040*/  LDC R5, c[0x0][0x360] ;  /* 0x0000d800ff057b82 */ /* 0x000e240000000800 */
[----:B0-----:R-:W-:-:S05]  /*0050*/  IMAD R5, R5, UR4, R0 ;  /* 0x0000000405057c24 */ /* 0x001fca000f8e0200 */
[----:B-1----:R-:W-:-:S13]  /*0060*/  ISETP.GE.U32.AND P0, PT, R5, UR5, PT ;  /* 0x0000000505007c0c */ /* 0x002fda000bf06070 */
[----:B------:R-:W-:Y:S05]  /*0070*/  @P0 EXIT ;  /* 0x000000000000094d */ /* 0x000fea0003800000 */
[----:B------:R-:W0:Y:S01]  /*0080*/  LDC.64 R2, c[0x0][0x380] ;  /* 0x0000e000ff027b82 */ /* 0x000e220000000a00 */
[----:B------:R-:W1:Y:S01]  /*0090*/  LDCU.64 UR4, c[0x0][0x358] ;  /* 0x00006b00ff0477ac */ /* 0x000e620008000a00 */
[----:B------:R-:W2:Y:S01]  /*00a0*/  LDCU UR6, c[0x0][0x388] ;  /* 0x00007100ff0677ac */ /* 0x000ea20008000800 */
[----:B0-----:R-:W-:-:S05]  /*00b0*/  IMAD.WIDE.U32 R2, R5, 0x4, R2 ;  /* 0x0000000405027825 */ /* 0x001fca00078e0002 */
[----:B-1----:R-:W2:Y:S02]  /*00c0*/  LDG.E R0, desc[UR4][R2.64] ;  /* 0x0000000402007981 */ /* 0x002ea4000c1e1900 */
[----:B--2---:R-:W-:-:S13]  /*00d0*/  ISETP.GT.U32.AND P0, PT, R0, UR6, PT ;  /* 0x0000000600007c0c */ /* 0x004fda000bf04070 */
[----:B------:R-:W-:Y:S05]  /*00e0*/  @!P0 EXIT ;  /* 0x000000000000894d */ /* 0x000fea0003800000 */
[----:B------:R-:W-:Y:S01]  /*00f0*/  STG.E desc[UR4][R2.64], RZ ;  /* 0x000000ff02007986 */ /* 0x000fe2000c101904 */
[----:B------:R-:W-:Y:S05]  /*0100*/  EXIT ;  /* 0x000000000000794d */ /* 0x000fea0003800000 */
.L_x_3:
        /* <DEDUP_REMOVED lines=15> */
.L_x_8:


//--------------------- .text.add_constant        --------------------------
	.section	.text.add_constant,"ax",@progbits
	.align	128
        .global         add_constant
        .type           add_constant,@function
        .size           add_constant,(.L_x_9 - add_constant)
        .other          add_constant,@"STO_CUDA_ENTRY STV_DEFAULT"
add_constant:
.text.add_constant:
        /* <DEDUP_REMOVED lines=13> */
[----:B--2---:R-:W-:-:S05]  /*00d0*/  IADD3 R5, PT, PT, R0, UR6, RZ ;  /* 0x0000000600057c10 */ /* 0x004fca000fffe0ff */
[----:B------:R-:W-:Y:S01]  /*00e0*/  STG.E desc[UR4][R2.64], R5 ;  /* 0x0000000502007986 */ /* 0x000fe2000c101904 */
[----:B------:R-:W-:Y:S05]  /*00f0*/  EXIT ;  /* 0x000000000000794d */ /* 0x000fea0003800000 */
.L_x_4:
        /* <DEDUP_REMOVED lines=16> */
.L_x_9:


//--------------------- .text.square              --------------------------
	.section	.text.square,"ax",@progbits
	.align	128
        .global         square
        .type           square,@function
        .size           square,(.L_x_10 - square)
        .other          square,@"STO_CUDA_ENTRY STV_DEFAULT"
square:
.text.square:
        /* <DEDUP_REMOVED lines=10> */
[----:B0-----:R-:W-:-:S05]  /*00a0*/  IMAD.WIDE.U32 R2, R5, 0x4, R2 ;  /* 0x0000000405027825 */ /* 0x001fca00078e0002 */
[----:B-1----:R-:W2:Y:S02]  /*00b0*/  LDG.E R0, desc[UR4][R2.64] ;  /* 0x0000000402007981 */ /* 0x002ea4000c1e1900 */
[----:B--2---:R-:W-:-:S05]  /*00c0*/  IMAD R5, R0, R0, RZ ;  /* 0x0000000000057224 */ /* 0x004fca00078e02ff */
[----:B------:R-:W-:Y:S01]  /*00d0*/  STG.E desc[UR4][R2.64], R5 ;  /* 0x0000000502007986 */ /* 0x000fe2000c101904 */
[----:B------:R-:W-:Y:S05]  /*00e0*/  EXIT ;  /* 0x000000000000794d */ /* 0x000fea0003800000 */
.L_x_5:
        /* <DEDUP_REMOVED lines=9> */
.L_x_10:


//--------------------- .text.increment           --------------------------
	.section	.text.increment,"ax",@progbits
	.align	128
        .global         increment
        .type           increment,@function
        .size           increment,(.L_x_11 - increment)
        .other          increment,@"STO_CUDA_ENTRY STV_DEFAULT"
increment:
.text.increment:
        /* <DEDUP_REMOVED lines=12> */
[----:B--2---:R-:W-:-:S05]  /*00c0*/  IADD3 R5, PT, PT, R0, 0x1, RZ ;  /* 0x0000000100057810 */ /* 0x004fca0007ffe0ff */
[----:B------:R-:W-:Y:S01]  /*00d0*/  STG.E desc[UR4][R2.64], R5 ;  /* 0x0000000502007986 */ /* 0x000fe2000c101904 */
[----:B------:R-:W-:Y:S05]  /*00e0*/  EXIT ;  /* 0x000000000000794d */ /* 0x000fea0003800000 */
.L_x_6:
        /* <DEDUP_REMOVED lines=9> */
.L_x_11:


//--------------------- .nv.shared.compute_sum    --------------------------
	.section	.nv.shared.compute_sum,"aw",@nobits
	.sectionflags	@""
	.align	16
	.zero		1024


//--------------------- .nv.shared.reserved.0     --------------------------
	.section	.nv.shared.reserved.0,"aw",@nobits
	.weak		__nv_reservedSMEM_offset_0_alias
	.size		__nv_reservedSMEM_offset_0_alias, 0, 64
	.other		__nv_reservedSMEM_offset_0_alias,@"STO_CUDA_RESERVED_SHARED STV_DEFAULT"
__nv_reservedSMEM_offset_0_alias:
	.zero		0
	.zero		64


//--------------------- .nv.shared.filter_events  --------------------------
	.section	.nv.shared.filter_events,"aw",@nobits
	.sectionflags	@""
	.align	16
	.zero		1024


//--------------------- .nv.shared.add_constant   --------------------------
	.section	.nv.shared.add_constant,"aw",@nobits
	.sectionflags	@""
	.align	16
	.zero		1024


//--------------------- .nv.shared.square         --------------------------
	.section	.nv.shared.square,"aw",@nobits
	.sectionflags	@""
	.align	16
	.zero		1024


//--------------------- .nv.shared.increment      --------------------------
	.section	.nv.shared.increment,"aw",@nobits
	.sectionflags	@""
	.align	16
	.zero		1024


//--------------------- .nv.constant0.compute_sum --------------------------
	.section	.nv.constant0.compute_sum,"a",@progbits
	.sectionflags	@""
	.align	4
.nv.constant0.compute_sum:
	.zero		916


//--------------------- .nv.constant0.filter_events --------------------------
	.section	.nv.constant0.filter_events,"a",@progbits
	.sectionflags	@""
	.align	4
.nv.constant0.filter_events:
	.zero		912


//--------------------- .nv.constant0.add_constant --------------------------
	.section	.nv.constant0.add_constant,"a",@progbits
	.sectionflags	@""
	.align	4
.nv.constant0.add_constant:
	.zero		912


//--------------------- .nv.constant0.square      --------------------------
	.section	.nv.constant0.square,"a",@progbits
	.sectionflags	@""
	.align	4
.nv.constant0.square:
	.zero		908


//--------------------- .nv.constant0.increment   --------------------------
	.section	.nv.constant0.increment,"a",@progbits
	.sectionflags	@""
	.align	4
.nv.constant0.increment:
	.zero		908


//--------------------- SYMBOLS --------------------------

	.type		.nv.reservedSmem.offset0,@object
	.size		.nv.reservedSmem.offset0,0x4
	.type		.nv.reservedSmem.cap,@object
	.size		.nv.reservedSmem.cap,0x4
